	.headerflags	@"EF_CUDA_TEXMODE_UNIFIED EF_CUDA_64BIT_ADDRESS EF_CUDA_SM86 EF_CUDA_VIRTUAL_SM(EF_CUDA_SM86)"
	.elftype	@"ET_EXEC"


//--------------------- .nv.info                  --------------------------
	.section	.nv.info,"",@"SHT_CUDA_INFO"
	.align	4


	//----- nvinfo : EIATTR_REGCOUNT
	.align		4
        /*0000*/ 	.byte	0x04, 0x2f
        /*0002*/ 	.short	(.L_1 - .L_0)
	.align		4
.L_0:
        /*0004*/ 	.word	index@(add_kernel_0d1d2d3de)
        /*0008*/ 	.word	0x0000001a


	//----- nvinfo : EIATTR_MAX_STACK_SIZE
	.align		4
.L_1:
        /*000c*/ 	.byte	0x04, 0x23
        /*000e*/ 	.short	(.L_3 - .L_2)
	.align		4
.L_2:
        /*0010*/ 	.word	index@(add_kernel_0d1d2d3de)
        /*0014*/ 	.word	0x00000000


	//----- nvinfo : EIATTR_MIN_STACK_SIZE
	.align		4
.L_3:
        /*0018*/ 	.byte	0x04, 0x12
        /*001a*/ 	.short	(.L_5 - .L_4)
	.align		4
.L_4:
        /*001c*/ 	.word	index@(add_kernel_0d1d2d3de)
        /*0020*/ 	.word	0x00000000


	//----- nvinfo : EIATTR_FRAME_SIZE
	.align		4
.L_5:
        /*0024*/ 	.byte	0x04, 0x11
        /*0026*/ 	.short	(.L_7 - .L_6)
	.align		4
.L_6:
        /*0028*/ 	.word	index@(add_kernel_0d1d2d3de)
        /*002c*/ 	.word	0x00000000
.L_7:


//--------------------- .nv.info.add_kernel_0d1d2d3de --------------------------
	.section	.nv.info.add_kernel_0d1d2d3de,"",@"SHT_CUDA_INFO"
	.align	4


	//----- nvinfo : EIATTR_CUDA_API_VERSION
	.align		4
        /*0000*/ 	.byte	0x04, 0x37
        /*0002*/ 	.short	(.L_9 - .L_8)
.L_8:
        /*0004*/ 	.word	0x00000079


	//----- nvinfo : EIATTR_SW2861232_WAR
	.align		4
.L_9:
        /*0008*/ 	.byte	0x01, 0x35
	.zero		2


	//----- nvinfo : EIATTR_PARAM_CBANK
	.align		4
        /*000c*/ 	.byte	0x04, 0x0a
        /*000e*/ 	.short	(.L_11 - .L_10)
	.align		4
.L_10:
        /*0010*/ 	.word	index@(.nv.constant0.add_kernel_0d1d2d3de)
        /*0014*/ 	.short	0x0160
        /*0016*/ 	.short	0x001c


	//----- nvinfo : EIATTR_CBANK_PARAM_SIZE
	.align		4
.L_11:
        /*0018*/ 	.byte	0x03, 0x19
        /*001a*/ 	.short	0x001c


	//----- nvinfo : EIATTR_KPARAM_INFO
	.align		4
        /*001c*/ 	.byte	0x04, 0x17
        /*001e*/ 	.short	(.L_13 - .L_12)
.L_12:
        /*0020*/ 	.word	0x00000000
        /*0024*/ 	.short	0x0003
        /*0026*/ 	.short	0x0018
        /*0028*/ 	.byte	0x00, 0xf0, 0x11, 0x00


	//----- nvinfo : EIATTR_KPARAM_INFO
	.align		4
.L_13:
        /*002c*/ 	.byte	0x04, 0x17
        /*002e*/ 	.short	(.L_15 - .L_14)
.L_14:
        /*0030*/ 	.word	0x00000000
        /*0034*/ 	.short	0x0002
        /*0036*/ 	.short	0x0010
        /*0038*/ 	.byte	0x00, 0xf0, 0x21, 0x00


	//----- nvinfo : EIATTR_KPARAM_INFO
	.align		4
.L_15:
        /*003c*/ 	.byte	0x04, 0x17
        /*003e*/ 	.short	(.L_17 - .L_16)
.L_16:
        /*0040*/ 	.word	0x00000000
        /*0044*/ 	.short	0x0001
        /*0046*/ 	.short	0x0008
        /*0048*/ 	.byte	0x00, 0xf0, 0x21, 0x00


	//----- nvinfo : EIATTR_KPARAM_INFO
	.align		4
.L_17:
        /*004c*/ 	.byte	0x04, 0x17
        /*004e*/ 	.short	(.L_19 - .L_18)
.L_18:
        /*0050*/ 	.word	0x00000000
        /*0054*/ 	.short	0x0000
        /*0056*/ 	.short	0x0000
        /*0058*/ 	.byte	0x00, 0xf0, 0x21, 0x00


	//----- nvinfo : EIATTR_MAXREG_COUNT
	.align		4
.L_19:
        /*005c*/ 	.byte	0x03, 0x1b
        /*005e*/ 	.short	0x00ff


	//----- nvinfo : EIATTR_EXIT_INSTR_OFFSETS
	.align		4
        /*0060*/ 	.byte	0x04, 0x1c
        /*0062*/ 	.short	(.L_21 - .L_20)


	//   ....[0]....
.L_20:
        /*0064*/ 	.word	0x00000230


	//   ....[1]....
        /*0068*/ 	.word	0x00000250


	//----- nvinfo : EIATTR_MAX_THREADS
	.align		4
.L_21:
        /*006c*/ 	.byte	0x04, 0x05
        /*006e*/ 	.short	(.L_23 - .L_22)
.L_22:
        /*0070*/ 	.word	0x00000080
        /*0074*/ 	.word	0x00000001
        /*0078*/ 	.word	0x00000001
.L_23:


//--------------------- .nv.constant0.add_kernel_0d1d2d3de --------------------------
	.section	.nv.constant0.add_kernel_0d1d2d3de,"a",@progbits
	.align	4
.nv.constant0.add_kernel_0d1d2d3de:
	.zero		380


//--------------------- .text.add_kernel_0d1d2d3de --------------------------
	.section	.text.add_kernel_0d1d2d3de,"ax",@progbits
	.sectioninfo	@"SHI_REGISTERS=26"
	.align	128
        .global         add_kernel_0d1d2d3de
        .type           add_kernel_0d1d2d3de,@function
        .size           add_kernel_0d1d2d3de,(.L_x_1 - add_kernel_0d1d2d3de)
        .other          add_kernel_0d1d2d3de,@"STO_CUDA_ENTRY STV_DEFAULT"
add_kernel_0d1d2d3de:
.text.add_kernel_0d1d2d3de:
[----:B------:R-:W-:-:S02]  /*0000*/  MOV R1, c[0x0][0x28] ;  /* 0x00000a0000017a02 */ /* 0x000fc40000000f00 */
[----:B------:R-:W0:Y:S01]  /*0010*/  S2R R0, SR_TID.X ;  /* 0x0000000000007919 */ /* 0x000e220000002100 */
[----:B------:R-:W-:Y:S01]  /*0020*/  MOV R15, 0x4 ;  /* 0x00000004000f7802 */ /* 0x000fe20000000f00 */
[----:B------:R-:W-:Y:S01]  /*0030*/  CS2R R16, SRZ ;  /* 0x0000000000107805 */ /* 0x000fe2000001ff00 */
[----:B------:R-:W-:Y:S01]  /*0040*/  CS2R R18, SRZ ;  /* 0x0000000000127805 */ /* 0x000fe2000001ff00 */
[----:B------:R-:W1:Y:S01]  /*0050*/  S2R R3, SR_CTAID.X ;  /* 0x0000000000037919 */ /* 0x000e620000002500 */
[----:B------:R-:W-:Y:S01]  /*0060*/  CS2R R20, SRZ ;  /* 0x0000000000147805 */ /* 0x000fe2000001ff00 */
[----:B------:R-:W-:Y:S01]  /*0070*/  CS2R R22, SRZ ;  /* 0x0000000000167805 */ /* 0x000fe2000001ff00 */
[----:B------:R-:W-:Y:S01]  /*0080*/  ULDC.64 UR4, c[0x0][0x118] ;  /* 0x0000460000047ab9 */ /* 0x000fe20000000a00 */
[----:B------:R-:W-:Y:S01]  /*0090*/  CS2R R4, SRZ ;  /* 0x0000000000047805 */ /* 0x000fe2000001ff00 */
[----:B------:R-:W-:Y:S01]  /*00a0*/  CS2R R6, SRZ ;  /* 0x0000000000067805 */ /* 0x000fe2000001ff00 */
[----:B0-----:R-:W-:-:S04]  /*00b0*/  SHF.L.U32 R0, R0, 0x2, RZ ;  /* 0x0000000200007819 */ /* 0x001fc800000006ff */
[----:B------:R-:W-:-:S04]  /*00c0*/  LOP3.LUT R0, R0, 0x1fc, RZ, 0xc0, !PT ;  /* 0x000001fc00007812 */ /* 0x000fc800078ec0ff */
[----:B-1----:R-:W-:-:S04]  /*00d0*/  LEA R0, R3, R0, 0xa ;  /* 0x0000000003007211 */ /* 0x002fc800078e50ff */
[C---:B------:R-:W-:Y:S01]  /*00e0*/  ISETP.GE.AND P0, PT, R0.reuse, c[0x0][0x178], PT ;  /* 0x00005e0000007a0c */ /* 0x040fe20003f06270 */
[C---:B------:R-:W-:Y:S01]  /*00f0*/  IMAD.WIDE R12, R0.reuse, R15, c[0x0][0x168] ;  /* 0x00005a00000c7625 */ /* 0x040fe200078e020f */
[----:B------:R-:W-:-:S04]  /*0100*/  IADD3 R2, R0, 0x200, RZ ;  /* 0x0000020000027810 */ /* 0x000fc80007ffe0ff */
[----:B------:R-:W-:Y:S01]  /*0110*/  ISETP.GE.AND P1, PT, R2, c[0x0][0x178], PT ;  /* 0x00005e0002007a0c */ /* 0x000fe20003f26270 */
[----:B------:R-:W-:Y:S01]  /*0120*/  IMAD.WIDE R2, R0, R15, c[0x0][0x160] ;  /* 0x0000580000027625 */ /* 0x000fe200078e020f */
[----:B------:R-:W-:Y:S01]  /*0130*/  CS2R R8, SRZ ;  /* 0x0000000000087805 */ /* 0x000fe2000001ff00 */
[----:B------:R-:W-:-:S04]  /*0140*/  CS2R R10, SRZ ;  /* 0x00000000000a7805 */ /* 0x000fc8000001ff00 */
[----:B------:R-:W2:Y:S04]  /*0150*/  @!P0 LDG.E.128 R16, [R2.64] ;  /* 0x0000000402108981 */ /* 0x000ea8000c1e1d00 */
[----:B------:R-:W2:Y:S04]  /*0160*/  @!P0 LDG.E.128 R20, [R12.64] ;  /* 0x000000040c148981 */ /* 0x000ea8000c1e1d00 */
[----:B------:R-:W3:Y:S04]  /*0170*/  @!P1 LDG.E.128 R4, [R2.64+0x800] ;  /* 0x0008000402049981 */ /* 0x000ee8000c1e1d00 */
[----:B------:R-:W3:Y:S01]  /*0180*/  @!P1 LDG.E.128 R8, [R12.64+0x800] ;  /* 0x000800040c089981 */ /* 0x000ee2000c1e1d00 */
[----:B------:R-:W-:Y:S01]  /*0190*/  IMAD.WIDE R14, R0, R15, c[0x0][0x170] ;  /* 0x00005c00000e7625 */ /* 0x000fe200078e020f */
[----:B--2---:R-:W-:Y:S01]  /*01a0*/  FADD R16, R20, R16 ;  /* 0x0000001014107221 */ /* 0x004fe20000000000 */
[----:B------:R-:W-:Y:S01]  /*01b0*/  FADD R17, R21, R17 ;  /* 0x0000001115117221 */ /* 0x000fe20000000000 */
[----:B------:R-:W-:Y:S01]  /*01c0*/  FADD R18, R22, R18 ;  /* 0x0000001216127221 */ /* 0x000fe20000000000 */
[----:B------:R-:W-:-:S05]  /*01d0*/  FADD R19, R23, R19 ;  /* 0x0000001317137221 */ /* 0x000fca0000000000 */
[----:B------:R0:W-:Y:S01]  /*01e0*/  @!P0 STG.E.128 [R14.64], R16 ;  /* 0x000000100e008986 */ /* 0x0001e2000c101d04 */
[----:B---3--:R-:W-:Y:S01]  /*01f0*/  FADD R4, R8, R4 ;  /* 0x0000000408047221 */ /* 0x008fe20000000000 */
[----:B------:R-:W-:Y:S01]  /*0200*/  FADD R5, R9, R5 ;  /* 0x0000000509057221 */ /* 0x000fe20000000000 */
[----:B------:R-:W-:Y:S01]  /*0210*/  FADD R6, R10, R6 ;  /* 0x000000060a067221 */ /* 0x000fe20000000000 */
[----:B------:R-:W-:Y:S01]  /*0220*/  FADD R7, R11, R7 ;  /* 0x000000070b077221 */ /* 0x000fe20000000000 */
[----:B------:R-:W-:Y:S06]  /*0230*/  @P1 EXIT ;  /* 0x000000000000194d */ /* 0x000fec0003800000 */
[----:B------:R-:W-:Y:S01]  /*0240*/  STG.E.128 [R14.64+0x800], R4 ;  /* 0x000800040e007986 */ /* 0x000fe2000c101d04 */
[----:B------:R-:W-:Y:S05]  /*0250*/  EXIT ;  /* 0x000000000000794d */ /* 0x000fea0003800000 */
.L_x_0:
[----:B------:R-:W-:-:S00]  /*0260*/  BRA `(.L_x_0) ;  /* 0xfffffff000007947 */ /* 0x000fc0000383ffff */
[----:B------:R-:W-:-:S00]  /*0270*/  NOP ;  /* 0x0000000000007918 */ /* 0x000fc00000000000 */
        /* <DEDUP_REMOVED lines=8> */
.L_x_1:
